//
// Generated by NVIDIA NVVM Compiler
//
// Compiler Build ID: CL-36424714
// Cuda compilation tools, release 13.0, V13.0.88
// Based on NVVM 20.0.0
//

.version 9.0
.target sm_100
.address_size 64

	// .globl	_Z18Convolution_kernelPdS_
// _ZZ18Convolution_SharedPdS_E2As has been demoted

.visible .entry _Z18Convolution_kernelPdS_(
	.param .u64 .ptr .align 1 _Z18Convolution_kernelPdS__param_0,
	.param .u64 .ptr .align 1 _Z18Convolution_kernelPdS__param_1
)
{
	.reg .pred 	%p<4>;
	.reg .b32 	%r<13>;
	.reg .b64 	%rd<14>;
	.reg .b64 	%fd<19>;

	ld.param.u64 	%rd1, [_Z18Convolution_kernelPdS__param_0];
	ld.param.u64 	%rd2, [_Z18Convolution_kernelPdS__param_1];
	mov.u32 	%r3, %tid.x;
	mov.u32 	%r4, %ntid.x;
	mov.u32 	%r5, %ctaid.x;
	mad.lo.s32 	%r1, %r4, %r5, %r3;
	add.s32 	%r6, %r1, 1;
	mov.u32 	%r7, %tid.y;
	mov.u32 	%r8, %ntid.y;
	mov.u32 	%r9, %ctaid.y;
	mad.lo.s32 	%r2, %r8, %r9, %r7;
	setp.gt.u32 	%p1, %r2, 4997;
	setp.gt.s32 	%p2, %r6, 4998;
	or.pred  	%p3, %p1, %p2;
	@%p3 bra 	$L__BB0_2;
	cvta.to.global.u64 	%rd3, %rd1;
	cvta.to.global.u64 	%rd4, %rd2;
	mul.lo.s32 	%r10, %r2, 5000;
	add.s32 	%r11, %r10, %r1;
	mul.wide.s32 	%rd5, %r11, 8;
	add.s64 	%rd6, %rd3, %rd5;
	ld.global.f64 	%fd1, [%rd6];
	cvt.s64.s32 	%rd7, %r1;
	cvt.u64.u32 	%rd8, %r10;
	add.s64 	%rd9, %rd8, %rd7;
	shl.b64 	%rd10, %rd9, 3;
	add.s64 	%rd11, %rd3, %rd10;
	ld.global.f64 	%fd2, [%rd11+40000];
	mul.f64 	%fd3, %fd2, 0dBFD3333333333333;
	fma.rn.f64 	%fd4, %fd1, 0d3FC999999999999A, %fd3;
	ld.global.f64 	%fd5, [%rd11+80000];
	fma.rn.f64 	%fd6, %fd5, 0d3FD999999999999A, %fd4;
	add.s32 	%r12, %r11, 1;
	ld.global.f64 	%fd7, [%rd6+8];
	fma.rn.f64 	%fd8, %fd7, 0d3FE0000000000000, %fd6;
	ld.global.f64 	%fd9, [%rd6+40008];
	fma.rn.f64 	%fd10, %fd9, 0d3FE3333333333333, %fd8;
	ld.global.f64 	%fd11, [%rd6+80008];
	fma.rn.f64 	%fd12, %fd11, 0d3FE6666666666666, %fd10;
	ld.global.f64 	%fd13, [%rd6+16];
	fma.rn.f64 	%fd14, %fd13, 0dBFE999999999999A, %fd12;
	ld.global.f64 	%fd15, [%rd6+40016];
	fma.rn.f64 	%fd16, %fd15, 0dBFECCCCCCCCCCCCD, %fd14;
	ld.global.f64 	%fd17, [%rd6+80016];
	fma.rn.f64 	%fd18, %fd17, 0d3FB999999999999A, %fd16;
	mul.wide.s32 	%rd12, %r12, 8;
	add.s64 	%rd13, %rd4, %rd12;
	st.global.f64 	[%rd13+40000], %fd18;
$L__BB0_2:
	ret;

}
	// .globl	_Z18Convolution_SharedPdS_
.visible .entry _Z18Convolution_SharedPdS_(
	.param .u64 .ptr .align 1 _Z18Convolution_SharedPdS__param_0,
	.param .u64 .ptr .align 1 _Z18Convolution_SharedPdS__param_1
)
{
	.reg .pred 	%p<18>;
	.reg .b32 	%r<22>;
	.reg .b64 	%rd<9>;
	.reg .b64 	%fd<28>;
	// demoted variable
	.shared .align 8 .b8 _ZZ18Convolution_SharedPdS_E2As[9248];
	ld.param.u64 	%rd3, [_Z18Convolution_SharedPdS__param_0];
	ld.param.u64 	%rd2, [_Z18Convolution_SharedPdS__param_1];
	cvta.to.global.u64 	%rd4, %rd3;
	mov.u32 	%r1, %tid.x;
	mov.u32 	%r11, %ntid.x;
	mov.u32 	%r12, %ctaid.x;
	mad.lo.s32 	%r2, %r11, %r12, %r1;
	mov.u32 	%r3, %tid.y;
	mov.u32 	%r13, %ntid.y;
	mov.u32 	%r14, %ctaid.y;
	mad.lo.s32 	%r4, %r13, %r14, %r3;
	add.s32 	%r5, %r3, 1;
	or.b32  	%r15, %r3, %r1;
	setp.ne.s32 	%p1, %r15, 0;
	mul.lo.s32 	%r6, %r4, 5000;
	add.s32 	%r16, %r6, %r2;
	mul.wide.s32 	%rd5, %r16, 8;
	add.s64 	%rd1, %rd4, %rd5;
	@%p1 bra 	$L__BB1_2;
	ld.global.f64 	%fd1, [%rd1];
	st.shared.f64 	[_ZZ18Convolution_SharedPdS_E2As], %fd1;
$L__BB1_2:
	setp.ne.s32 	%p2, %r5, 32;
	setp.ne.s32 	%p3, %r1, 31;
	or.pred  	%p4, %p2, %p3;
	@%p4 bra 	$L__BB1_4;
	ld.global.f64 	%fd2, [%rd1+80016];
	st.shared.f64 	[_ZZ18Convolution_SharedPdS_E2As+9240], %fd2;
$L__BB1_4:
	setp.ne.s32 	%p5, %r1, 31;
	setp.ne.s32 	%p6, %r3, 0;
	or.pred  	%p7, %p6, %p5;
	@%p7 bra 	$L__BB1_6;
	ld.global.f64 	%fd3, [%rd1+16];
	st.shared.f64 	[_ZZ18Convolution_SharedPdS_E2As+264], %fd3;
$L__BB1_6:
	setp.ne.s32 	%p8, %r5, 32;
	setp.ne.s32 	%p9, %r1, 0;
	mov.u32 	%r17, _ZZ18Convolution_SharedPdS_E2As;
	mad.lo.s32 	%r7, %r5, 272, %r17;
	shl.b32 	%r18, %r1, 3;
	add.s32 	%r8, %r17, %r18;
	or.pred  	%p10, %p9, %p8;
	@%p10 bra 	$L__BB1_8;
	ld.global.f64 	%fd5, [%rd1+80000];
	st.shared.f64 	[_ZZ18Convolution_SharedPdS_E2As+8976], %fd5;
	bra.uni 	$L__BB1_11;
$L__BB1_8:
	setp.ne.s32 	%p11, %r3, 0;
	@%p11 bra 	$L__BB1_10;
	ld.global.f64 	%fd4, [%rd1+8];
	st.shared.f64 	[%r8+8], %fd4;
$L__BB1_10:
	setp.ne.s32 	%p12, %r1, 0;
	@%p12 bra 	$L__BB1_12;
$L__BB1_11:
	ld.global.f64 	%fd6, [%rd1+40000];
	st.shared.f64 	[%r7], %fd6;
$L__BB1_12:
	setp.ne.s32 	%p13, %r5, 32;
	@%p13 bra 	$L__BB1_14;
	ld.global.f64 	%fd7, [%rd1+80008];
	st.shared.f64 	[%r8+8984], %fd7;
$L__BB1_14:
	setp.ne.s32 	%p14, %r1, 31;
	@%p14 bra 	$L__BB1_16;
	ld.global.f64 	%fd8, [%rd1+40016];
	st.shared.f64 	[%r7+264], %fd8;
$L__BB1_16:
	add.s32 	%r19, %r2, 1;
	add.s32 	%r20, %r6, %r19;
	add.s32 	%r9, %r20, 5000;
	ld.global.f64 	%fd9, [%rd1+40008];
	add.s32 	%r10, %r7, %r18;
	st.shared.f64 	[%r10+8], %fd9;
	bar.sync 	0;
	setp.gt.u32 	%p15, %r4, 4997;
	setp.gt.s32 	%p16, %r19, 4998;
	or.pred  	%p17, %p15, %p16;
	@%p17 bra 	$L__BB1_18;
	ld.shared.f64 	%fd10, [%r10+-272];
	ld.shared.f64 	%fd11, [%r10];
	mul.f64 	%fd12, %fd11, 0dBFD3333333333333;
	fma.rn.f64 	%fd13, %fd10, 0d3FC999999999999A, %fd12;
	ld.shared.f64 	%fd14, [%r10+272];
	fma.rn.f64 	%fd15, %fd14, 0d3FD999999999999A, %fd13;
	ld.shared.f64 	%fd16, [%r10+-264];
	fma.rn.f64 	%fd17, %fd16, 0d3FE0000000000000, %fd15;
	ld.shared.f64 	%fd18, [%r10+8];
	fma.rn.f64 	%fd19, %fd18, 0d3FE3333333333333, %fd17;
	ld.shared.f64 	%fd20, [%r10+280];
	fma.rn.f64 	%fd21, %fd20, 0d3FE6666666666666, %fd19;
	ld.shared.f64 	%fd22, [%r10+-256];
	fma.rn.f64 	%fd23, %fd22, 0dBFE999999999999A, %fd21;
	ld.shared.f64 	%fd24, [%r10+16];
	fma.rn.f64 	%fd25, %fd24, 0dBFECCCCCCCCCCCCD, %fd23;
	ld.shared.f64 	%fd26, [%r10+288];
	fma.rn.f64 	%fd27, %fd26, 0d3FB999999999999A, %fd25;
	cvta.to.global.u64 	%rd6, %rd2;
	mul.wide.s32 	%rd7, %r9, 8;
	add.s64 	%rd8, %rd6, %rd7;
	st.global.f64 	[%rd8], %fd27;
$L__BB1_18:
	ret;

}


// ===== COMPILED SASS (sm_100) =====

	.target	sm_100

	.elftype	@"ET_EXEC"


//--------------------- .note.nv.tkinfo           --------------------------
	.section	.note.nv.tkinfo,"",@"SHT_NOTE"
	.sectionflags	@"SHF_NOTE_NV_TKINFO"
	.tkinfo
        /*0018*/ 	.word	0x00000002
        /*0030*/ 	.string	""
        /*0030*/ 	.string	"ptxas"
        /*0030*/ 	.string	"Cuda compilation tools, release 13.0, V13.0.88"
        /*0030*/ 	.string	"Build cuda_13.0.r13.0/compiler.36424714_0"
        /*0030*/ 	.string	"-arch sm_100 -m 64 "



//--------------------- .note.nv.cuinfo           --------------------------
	.section	.note.nv.cuinfo,"",@"SHT_NOTE"
	.sectionflags	@"SHF_NOTE_NV_CUINFO"
        /*0018*/ 	.short	0x0002
        /*001a*/ 	.short	0x0064
        /*001c*/ 	.short	0x0082
	.zero		2


//--------------------- .nv.info                  --------------------------
	.section	.nv.info,"",@"SHT_CUDA_INFO"
	.align	4


	//----- nvinfo : EIATTR_REGCOUNT
	.align		4
        /*0000*/ 	.byte	0x04, 0x2f
        /*0002*/ 	.short	(.L_1 - .L_0)
	.align		4
.L_0:
        /*0004*/ 	.word	index@(_Z18Convolution_kernelPdS_)
        /*0008*/ 	.word	0x0000001a


	//----- nvinfo : EIATTR_FRAME_SIZE
	.align		4
.L_1:
        /*000c*/ 	.byte	0x04, 0x11
        /*000e*/ 	.short	(.L_3 - .L_2)
	.align		4
.L_2:
        /*0010*/ 	.word	index@(_Z18Convolution_kernelPdS_)
        /*0014*/ 	.word	0x00000000


	//----- nvinfo : EIATTR_REGCOUNT
	.align		4
.L_3:
        /*0018*/ 	.byte	0x04, 0x2f
        /*001a*/ 	.short	(.L_5 - .L_4)
	.align		4
.L_4:
        /*001c*/ 	.word	index@(_Z18Convolution_SharedPdS_)
        /*0020*/ 	.word	0x00000018


	//----- nvinfo : EIATTR_FRAME_SIZE
	.align		4
.L_5:
        /*0024*/ 	.byte	0x04, 0x11
        /*0026*/ 	.short	(.L_7 - .L_6)
	.align		4
.L_6:
        /*0028*/ 	.word	index@(_Z18Convolution_SharedPdS_)
        /*002c*/ 	.word	0x00000000


	//----- nvinfo : EIATTR_MIN_STACK_SIZE
	.align		4
.L_7:
        /*0030*/ 	.byte	0x04, 0x12
        /*0032*/ 	.short	(.L_9 - .L_8)
	.align		4
.L_8:
        /*0034*/ 	.word	index@(_Z18Convolution_SharedPdS_)
        /*0038*/ 	.word	0x00000000


	//----- nvinfo : EIATTR_MIN_STACK_SIZE
	.align		4
.L_9:
        /*003c*/ 	.byte	0x04, 0x12
        /*003e*/ 	.short	(.L_11 - .L_10)
	.align		4
.L_10:
        /*0040*/ 	.word	index@(_Z18Convolution_kernelPdS_)
        /*0044*/ 	.word	0x00000000
.L_11:


//--------------------- .nv.compat                --------------------------
	.section	.nv.compat,"",@"SHT_CUDA_COMPAT_INFO"
	.align	4
        /*0000*/ 	.byte	0x02, 0x09, 0x00, 0x00, 0x02, 0x02, 0x01, 0x00, 0x02, 0x05, 0x05, 0x00, 0x03, 0x07, 0x01, 0x01
        /*0010*/ 	.byte	0x02, 0x03, 0x00, 0x00, 0x02, 0x06, 0x01, 0x00, 0x04, 0x0b, 0x08, 0x00, 0x01, 0x00, 0x00, 0x00
        /*0020*/ 	.byte	0x00, 0x00, 0x00, 0x00


//--------------------- .nv.info._Z18Convolution_SharedPdS_ --------------------------
	.section	.nv.info._Z18Convolution_SharedPdS_,"",@"SHT_CUDA_INFO"
	.sectionflags	@""
	.align	4


	//----- nvinfo : EIATTR_CUDA_API_VERSION
	.align		4
        /*0000*/ 	.byte	0x04, 0x37
        /*0002*/ 	.short	(.L_13 - .L_12)
.L_12:
        /*0004*/ 	.word	0x00000082


	//----- nvinfo : EIATTR_KPARAM_INFO
	.align		4
.L_13:
        /*0008*/ 	.byte	0x04, 0x17
        /*000a*/ 	.short	(.L_15 - .L_14)
.L_14:
        /*000c*/ 	.word	0x00000000
        /*0010*/ 	.short	0x0001
        /*0012*/ 	.short	0x0008
        /*0014*/ 	.byte	0x00, 0xf5, 0x21, 0x00


	//----- nvinfo : EIATTR_KPARAM_INFO
	.align		4
.L_15:
        /*0018*/ 	.byte	0x04, 0x17
        /*001a*/ 	.short	(.L_17 - .L_16)
.L_16:
        /*001c*/ 	.word	0x00000000
        /*0020*/ 	.short	0x0000
        /*0022*/ 	.short	0x0000
        /*0024*/ 	.byte	0x00, 0xf5, 0x21, 0x00


	//----- nvinfo : EIATTR_SPARSE_MMA_MASK
	.align		4
.L_17:
        /*0028*/ 	.byte	0x03, 0x50
        /*002a*/ 	.short	0x0000


	//----- nvinfo : EIATTR_MAXREG_COUNT
	.align		4
        /*002c*/ 	.byte	0x03, 0x1b
        /*002e*/ 	.short	0x00ff


	//----- nvinfo : EIATTR_NUM_BARRIERS
	.align		4
        /*0030*/ 	.byte	0x02, 0x4c
        /*0032*/ 	.byte	0x01
	.zero		1


	//----- nvinfo : EIATTR_MERCURY_ISA_VERSION
	.align		4
        /*0034*/ 	.byte	0x03, 0x5f
        /*0036*/ 	.short	0x0101


	//----- nvinfo : EIATTR_VRC_CTA_INIT_COUNT
	.align		4
        /*0038*/ 	.byte	0x02, 0x4a
	.zero		1
	.zero		1


	//----- nvinfo : EIATTR_EXIT_INSTR_OFFSETS
	.align		4
        /*003c*/ 	.byte	0x04, 0x1c
        /*003e*/ 	.short	(.L_19 - .L_18)


	//   ....[0]....
.L_18:
        /*0040*/ 	.word	0x000003d0


	//   ....[1]....
        /*0044*/ 	.word	0x00000640


	//----- nvinfo : EIATTR_CRS_STACK_SIZE
	.align		4
.L_19:
        /*0048*/ 	.byte	0x04, 0x1e
        /*004a*/ 	.short	(.L_21 - .L_20)
.L_20:
        /*004c*/ 	.word	0x00000000


	//----- nvinfo : EIATTR_CBANK_PARAM_SIZE
	.align		4
.L_21:
        /*0050*/ 	.byte	0x03, 0x19
        /*0052*/ 	.short	0x0010


	//----- nvinfo : EIATTR_PARAM_CBANK
	.align		4
        /*0054*/ 	.byte	0x04, 0x0a
        /*0056*/ 	.short	(.L_23 - .L_22)
	.align		4
.L_22:
        /*0058*/ 	.word	index@(.nv.constant0._Z18Convolution_SharedPdS_)
        /*005c*/ 	.short	0x0380
        /*005e*/ 	.short	0x0010


	//----- nvinfo : EIATTR_SW_WAR
	.align		4
.L_23:
        /*0060*/ 	.byte	0x04, 0x36
        /*0062*/ 	.short	(.L_25 - .L_24)
.L_24:
        /*0064*/ 	.word	0x00000008
.L_25:


//--------------------- .nv.info._Z18Convolution_kernelPdS_ --------------------------
	.section	.nv.info._Z18Convolution_kernelPdS_,"",@"SHT_CUDA_INFO"
	.sectionflags	@""
	.align	4


	//----- nvinfo : EIATTR_CUDA_API_VERSION
	.align		4
        /*0000*/ 	.byte	0x04, 0x37
        /*0002*/ 	.short	(.L_27 - .L_26)
.L_26:
        /*0004*/ 	.word	0x00000082


	//----- nvinfo : EIATTR_KPARAM_INFO
	.align		4
.L_27:
        /*0008*/ 	.byte	0x04, 0x17
        /*000a*/ 	.short	(.L_29 - .L_28)
.L_28:
        /*000c*/ 	.word	0x00000000
        /*0010*/ 	.short	0x0001
        /*0012*/ 	.short	0x0008
        /*0014*/ 	.byte	0x00, 0xf5, 0x21, 0x00


	//----- nvinfo : EIATTR_KPARAM_INFO
	.align		4
.L_29:
        /*0018*/ 	.byte	0x04, 0x17
        /*001a*/ 	.short	(.L_31 - .L_30)
.L_30:
        /*001c*/ 	.word	0x00000000
        /*0020*/ 	.short	0x0000
        /*0022*/ 	.short	0x0000
        /*0024*/ 	.byte	0x00, 0xf5, 0x21, 0x00


	//----- nvinfo : EIATTR_SPARSE_MMA_MASK
	.align		4
.L_31:
        /*0028*/ 	.byte	0x03, 0x50
        /*002a*/ 	.short	0x0000


	//----- nvinfo : EIATTR_MAXREG_COUNT
	.align		4
        /*002c*/ 	.byte	0x03, 0x1b
        /*002e*/ 	.short	0x00ff


	//----- nvinfo : EIATTR_MERCURY_ISA_VERSION
	.align		4
        /*0030*/ 	.byte	0x03, 0x5f
        /*0032*/ 	.short	0x0101


	//----- nvinfo : EIATTR_VRC_CTA_INIT_COUNT
	.align		4
        /*0034*/ 	.byte	0x02, 0x4a
	.zero		1
	.zero		1


	//----- nvinfo : EIATTR_EXIT_INSTR_OFFSETS
	.align		4
        /*0038*/ 	.byte	0x04, 0x1c
        /*003a*/ 	.short	(.L_33 - .L_32)


	//   ....[0]....
.L_32:
        /*003c*/ 	.word	0x000000c0


	//   ....[1]....
        /*0040*/ 	.word	0x000003c0


	//----- nvinfo : EIATTR_CBANK_PARAM_SIZE
	.align		4
.L_33:
        /*0044*/ 	.byte	0x03, 0x19
        /*0046*/ 	.short	0x0010


	//----- nvinfo : EIATTR_PARAM_CBANK
	.align		4
        /*0048*/ 	.byte	0x04, 0x0a
        /*004a*/ 	.short	(.L_35 - .L_34)
	.align		4
.L_34:
        /*004c*/ 	.word	index@(.nv.constant0._Z18Convolution_kernelPdS_)
        /*0050*/ 	.short	0x0380
        /*0052*/ 	.short	0x0010


	//----- nvinfo : EIATTR_SW_WAR
	.align		4
.L_35:
        /*0054*/ 	.byte	0x04, 0x36
        /*0056*/ 	.short	(.L_37 - .L_36)
.L_36:
        /*0058*/ 	.word	0x00000008
.L_37:


//--------------------- .nv.callgraph             --------------------------
	.section	.nv.callgraph,"",@"SHT_CUDA_CALLGRAPH"
	.align	4
	.sectionentsize	8
	.align		4
        /*0000*/ 	.word	0x00000000
	.align		4
        /*0004*/ 	.word	0xffffffff
	.align		4
        /*0008*/ 	.word	0x00000000
	.align		4
        /*000c*/ 	.word	0xfffffffe
	.align		4
        /*0010*/ 	.word	0x00000000
	.align		4
        /*0014*/ 	.word	0xfffffffd
	.align		4
        /*0018*/ 	.word	0x00000000
	.align		4
        /*001c*/ 	.word	0xfffffffc


//--------------------- .text._Z18Convolution_SharedPdS_ --------------------------
	.section	.text._Z18Convolution_SharedPdS_,"ax",@progbits
	.align	128
        .global         _Z18Convolution_SharedPdS_
        .type           _Z18Convolution_SharedPdS_,@function
        .size           _Z18Convolution_SharedPdS_,(.L_x_8 - _Z18Convolution_SharedPdS_)
        .other          _Z18Convolution_SharedPdS_,@"STO_CUDA_ENTRY STV_DEFAULT"
_Z18Convolution_SharedPdS_:
.text._Z18Convolution_SharedPdS_:
[----:B------:R-:W-:Y:S01]  /*0000*/  LDC R1, c[0x0][0x37c] ;  /* 0x0000df00ff017b82 */ /* 0x000fe20000000800 */
[----:B------:R-:W0:Y:S01]  /*0010*/  S2R R21, SR_TID.Y ;  /* 0x0000000000157919 */ /* 0x000e220000002200 */
[----:B------:R-:W1:Y:S06]  /*0020*/  LDCU UR6, c[0x0][0x360] ;  /* 0x00006c00ff0677ac */ /* 0x000e6c0008000800 */
[----:B------:R-:W2:Y:S01]  /*0030*/  LDC.64 R4, c[0x0][0x380] ;  /* 0x0000e000ff047b82 */ /* 0x000ea20000000a00 */
[----:B------:R-:W3:Y:S01]  /*0040*/  S2R R2, SR_TID.X ;  /* 0x0000000000027919 */ /* 0x000ee20000002100 */
[----:B------:R-:W4:Y:S01]  /*0050*/  LDCU UR7, c[0x0][0x364] ;  /* 0x00006c80ff0777ac */ /* 0x000f220008000800 */
[----:B------:R-:W1:Y:S01]  /*0060*/  S2R R3, SR_CTAID.X ;  /* 0x0000000000037919 */ /* 0x000e620000002500 */
[----:B------:R-:W5:Y:S01]  /*0070*/  LDCU.64 UR4, c[0x0][0x358] ;  /* 0x00006b00ff0477ac */ /* 0x000f620008000a00 */
[----:B------:R-:W4:Y:S01]  /*0080*/  S2R R0, SR_CTAID.Y ;  /* 0x0000000000007919 */ /* 0x000f220000002600 */
[----:B0-----:R-:W-:Y:S01]  /*0090*/  VIADD R14, R21, 0x1 ;  /* 0x00000001150e7836 */ /* 0x001fe20000000000 */
[----:B---3--:R-:W-:-:S04]  /*00a0*/  ISETP.NE.AND P1, PT, R2, 0x1f, PT ;  /* 0x0000001f0200780c */ /* 0x008fc80003f25270 */
[C---:B------:R-:W-:Y:S02]  /*00b0*/  ISETP.NE.AND P2, PT, R14.reuse, 0x20, PT ;  /* 0x000000200e00780c */ /* 0x040fe40003f45270 */
[----:B------:R-:W-:Y:S01]  /*00c0*/  LOP3.LUT P0, RZ, R21, R2, RZ, 0xfc, !PT ;  /* 0x0000000215ff7212 */ /* 0x000fe2000780fcff */
[----:B-1----:R-:W-:Y:S01]  /*00d0*/  IMAD R3, R3, UR6, R2 ;  /* 0x0000000603037c24 */ /* 0x002fe2000f8e0202 */
[----:B------:R-:W-:Y:S01]  /*00e0*/  ISETP.NE.OR P3, PT, R14, 0x20, P1 ;  /* 0x000000200e00780c */ /* 0x000fe20000f65670 */
[----:B----4-:R-:W-:Y:S01]  /*00f0*/  IMAD R0, R0, UR7, R21 ;  /* 0x0000000700007c24 */ /* 0x010fe2000f8e0215 */
[----:B------:R-:W-:Y:S02]  /*0100*/  ISETP.NE.OR P4, PT, R21, RZ, P1 ;  /* 0x000000ff1500720c */ /* 0x000fe40000f85670 */
[----:B------:R-:W-:Y:S01]  /*0110*/  ISETP.NE.OR P5, PT, R2, RZ, P2 ;  /* 0x000000ff0200720c */ /* 0x000fe200017a5670 */
[----:B------:R-:W-:-:S04]  /*0120*/  IMAD R7, R0, 0x1388, R3 ;  /* 0x0000138800077824 */ /* 0x000fc800078e0203 */
[----:B--2---:R-:W-:-:S05]  /*0130*/  IMAD.WIDE R4, R7, 0x8, R4 ;  /* 0x0000000807047825 */ /* 0x004fca00078e0204 */
[----:B-----5:R-:W2:Y:S04]  /*0140*/  @!P0 LDG.E.64 R6, desc[UR4][R4.64] ;  /* 0x0000000404068981 */ /* 0x020ea8000c1e1b00 */
[----:B------:R-:W3:Y:S04]  /*0150*/  @!P3 LDG.E.64 R8, desc[UR4][R4.64+0x13890] ;  /* 0x013890040408b981 */ /* 0x000ee8000c1e1b00 */
[----:B------:R-:W4:Y:S04]  /*0160*/  @!P4 LDG.E.64 R10, desc[UR4][R4.64+0x10] ;  /* 0x00001004040ac981 */ /* 0x000f28000c1e1b00 */
[----:B------:R-:W5:Y:S01]  /*0170*/  @!P5 LDG.E.64 R12, desc[UR4][R4.64+0x13880] ;  /* 0x01388004040cd981 */ /* 0x000f62000c1e1b00 */
[----:B------:R-:W-:Y:S01]  /*0180*/  MOV R15, 0x400 ;  /* 0x00000400000f7802 */ /* 0x000fe20000000f00 */
[----:B------:R-:W-:Y:S04]  /*0190*/  BSSY.RECONVERGENT B0, `(.L_x_0) ;  /* 0x0000017000007945 */ /* 0x000fe80003800200 */
[----:B------:R-:W-:Y:S01]  /*01a0*/  BSSY.RELIABLE B1, `(.L_x_1) ;  /* 0x0000013000017945 */ /* 0x000fe20003800100 */
[----:B------:R-:W0:Y:S02]  /*01b0*/  S2R R16, SR_CgaCtaId ;  /* 0x0000000000107919 */ /* 0x000e240000008800 */
[----:B0-----:R-:W-:-:S05]  /*01c0*/  LEA R15, R16, R15, 0x18 ;  /* 0x0000000f100f7211 */ /* 0x001fca00078ec0ff */
[--C-:B------:R-:W-:Y:S02]  /*01d0*/  IMAD R17, R14, 0x110, R15.reuse ;  /* 0x000001100e117824 */ /* 0x100fe400078e020f */
[----:B------:R-:W-:Y:S01]  /*01e0*/  IMAD R19, R2, 0x8, R15 ;  /* 0x0000000802137824 */ /* 0x000fe200078e020f */
[----:B--2---:R0:W-:Y:S04]  /*01f0*/  @!P0 STS.64 [R15], R6 ;  /* 0x000000060f008388 */ /* 0x0041e80000000a00 */
[----:B---3--:R0:W-:Y:S04]  /*0200*/  @!P3 STS.64 [R15+0x2418], R8 ;  /* 0x002418080f00b388 */ /* 0x0081e80000000a00 */
[----:B----4-:R0:W-:Y:S04]  /*0210*/  @!P4 STS.64 [R15+0x108], R10 ;  /* 0x0001080a0f00c388 */ /* 0x0101e80000000a00 */
[----:B-----5:R0:W-:Y:S01]  /*0220*/  @!P5 STS.64 [R15+0x2310], R12 ;  /* 0x0023100c0f00d388 */ /* 0x0201e20000000a00 */
[----:B------:R-:W-:Y:S05]  /*0230*/  @!P5 BRA `(.L_x_2) ;  /* 0x000000000024d947 */ /* 0x000fea0003800000 */
[----:B------:R-:W-:Y:S01]  /*0240*/  ISETP.NE.AND P0, PT, R21, RZ, PT ;  /* 0x000000ff1500720c */ /* 0x000fe20003f05270 */
[----:B------:R-:W-:Y:S01]  /*0250*/  BSSY.RECONVERGENT B2, `(.L_x_3) ;  /* 0x0000005000027945 */ /* 0x000fe20003800200 */
[----:B------:R-:W-:-:S11]  /*0260*/  ISETP.NE.AND P3, PT, R2, RZ, PT ;  /* 0x000000ff0200720c */ /* 0x000fd60003f65270 */
[----:B------:R-:W-:Y:S05]  /*0270*/  @P0 BRA `(.L_x_4) ;  /* 0x0000000000080947 */ /* 0x000fea0003800000 */
[----:B0-----:R-:W2:Y:S04]  /*0280*/  LDG.E.64 R6, desc[UR4][R4.64+0x8] ;  /* 0x0000080404067981 */ /* 0x001ea8000c1e1b00 */
[----:B--2---:R1:W-:Y:S02]  /*0290*/  STS.64 [R19+0x8], R6 ;  /* 0x0000080613007388 */ /* 0x0043e40000000a00 */
.L_x_4:
[----:B------:R-:W-:Y:S05]  /*02a0*/  BSYNC.RECONVERGENT B2 ;  /* 0x0000000000027941 */ /* 0x000fea0003800200 */
.L_x_3:
[----:B------:R-:W-:Y:S05]  /*02b0*/  @P3 BREAK.RELIABLE B1 ;  /* 0x0000000000013942 */ /* 0x000fea0003800100 */
[----:B------:R-:W-:Y:S05]  /*02c0*/  @P3 BRA `(.L_x_5) ;  /* 0x00000000000c3947 */ /* 0x000fea0003800000 */
.L_x_2:
[----:B------:R-:W-:Y:S05]  /*02d0*/  BSYNC.RELIABLE B1 ;  /* 0x0000000000017941 */ /* 0x000fea0003800100 */
.L_x_1:
[----:B01----:R-:W2:Y:S04]  /*02e0*/  LDG.E.64 R6, desc[UR4][R4.64+0x9c40] ;  /* 0x009c400404067981 */ /* 0x003ea8000c1e1b00 */
[----:B--2---:R2:W-:Y:S02]  /*02f0*/  STS.64 [R17], R6 ;  /* 0x0000000611007388 */ /* 0x0045e40000000a00 */
.L_x_5:
[----:B------:R-:W-:Y:S05]  /*0300*/  BSYNC.RECONVERGENT B0 ;  /* 0x0000000000007941 */ /* 0x000fea0003800200 */
.L_x_0:
[----:B------:R-:W-:Y:S05]  /*0310*/  WARPSYNC.ALL ;  /* 0x0000000000007948 */ /* 0x000fea0003800000 */
[----:B012---:R-:W2:Y:S04]  /*0320*/  @!P2 LDG.E.64 R6, desc[UR4][R4.64+0x13888] ;  /* 0x013888040406a981 */ /* 0x007ea8000c1e1b00 */
[----:B------:R-:W3:Y:S04]  /*0330*/  @!P1 LDG.E.64 R8, desc[UR4][R4.64+0x9c50] ;  /* 0x009c500404089981 */ /* 0x000ee8000c1e1b00 */
[----:B------:R-:W4:Y:S01]  /*0340*/  LDG.E.64 R10, desc[UR4][R4.64+0x9c48] ;  /* 0x009c4804040a7981 */ /* 0x000f22000c1e1b00 */
[----:B------:R-:W-:-:S02]  /*0350*/  IMAD R2, R2, 0x8, R17 ;  /* 0x0000000802027824 */ /* 0x000fc400078e0211 */
[----:B------:R-:W-:-:S05]  /*0360*/  VIADD R3, R3, 0x1 ;  /* 0x0000000103037836 */ /* 0x000fca0000000000 */
[----:B------:R-:W-:-:S04]  /*0370*/  ISETP.GT.AND P0, PT, R3, 0x1386, PT ;  /* 0x000013860300780c */ /* 0x000fc80003f04270 */
[----:B------:R-:W-:Y:S01]  /*0380*/  ISETP.GT.U32.OR P0, PT, R0, 0x1385, P0 ;  /* 0x000013850000780c */ /* 0x000fe20000704470 */
[----:B--2---:R0:W-:Y:S04]  /*0390*/  @!P2 STS.64 [R19+0x2318], R6 ;  /* 0x002318061300a388 */ /* 0x0041e80000000a00 */
[----:B---3--:R0:W-:Y:S04]  /*03a0*/  @!P1 STS.64 [R17+0x108], R8 ;  /* 0x0001080811009388 */ /* 0x0081e80000000a00 */
[----:B----4-:R0:W-:Y:S01]  /*03b0*/  STS.64 [R2+0x8], R10 ;  /* 0x0000080a02007388 */ /* 0x0101e20000000a00 */
[----:B------:R-:W-:Y:S06]  /*03c0*/  BAR.SYNC.DEFER_BLOCKING 0x0 ;  /* 0x0000000000007b1d */ /* 0x000fec0000010000 */
[----:B------:R-:W-:Y:S05]  /*03d0*/  @P0 EXIT ;  /* 0x000000000000094d */ /* 0x000fea0003800000 */
[----:B0-----:R-:W0:Y:S01]  /*03e0*/  LDS.64 R6, [R2] ;  /* 0x0000000002067984 */ /* 0x001e220000000a00 */
[----:B------:R-:W-:Y:S01]  /*03f0*/  UMOV UR6, 0x33333333 ;  /* 0x3333333300067882 */ /* 0x000fe20000000000 */
[----:B------:R-:W-:Y:S01]  /*0400*/  UMOV UR7, 0x3fd33333 ;  /* 0x3fd3333300077882 */ /* 0x000fe20000000000 */
[----:B------:R-:W-:Y:S01]  /*0410*/  IMAD R0, R0, 0x1388, R3 ;  /* 0x0000138800007824 */ /* 0x000fe200078e0203 */
[----:B------:R-:W1:Y:S03]  /*0420*/  LDS.64 R8, [R2+-0x110] ;  /* 0xfffef00002087984 */ /* 0x000e660000000a00 */
[----:B------:R-:W-:Y:S01]  /*0430*/  VIADD R3, R0, 0x1388 ;  /* 0x0000138800037836 */ /* 0x000fe20000000000 */
[----:B------:R-:W2:Y:S04]  /*0440*/  LDS.64 R12, [R2+0x110] ;  /* 0x00011000020c7984 */ /* 0x000ea80000000a00 */
[----:B------:R-:W3:Y:S04]  /*0450*/  LDS.64 R14, [R2+-0x108] ;  /* 0xfffef800020e7984 */ /* 0x000ee80000000a00 */
[----:B------:R-:W4:Y:S01]  /*0460*/  LDS.64 R4, [R2+0x8] ;  /* 0x0000080002047984 */ /* 0x000f220000000a00 */
[----:B0-----:R-:W-:Y:S01]  /*0470*/  DMUL R10, R6, -UR6 ;  /* 0x80000006060a7c28 */ /* 0x001fe20008000000 */
[----:B------:R-:W-:-:S02]  /*0480*/  UMOV UR6, 0x9999999a ;  /* 0x9999999a00067882 */ /* 0x000fc40000000000 */
[----:B------:R-:W0:Y:S01]  /*0490*/  LDS.64 R6, [R2+0x118] ;  /* 0x0001180002067984 */ /* 0x000e220000000a00 */
[----:B------:R-:W-:-:S04]  /*04a0*/  UMOV UR7, 0x3fc99999 ;  /* 0x3fc9999900077882 */ /* 0x000fc80000000000 */
[----:B-1----:R-:W-:Y:S01]  /*04b0*/  DFMA R10, R8, UR6, R10 ;  /* 0x00000006080a7c2b */ /* 0x002fe2000800000a */
[----:B------:R-:W-:Y:S01]  /*04c0*/  UMOV UR7, 0x3fd99999 ;  /* 0x3fd9999900077882 */ /* 0x000fe20000000000 */
[----:B------:R-:W1:Y:S06]  /*04d0*/  LDS.64 R8, [R2+-0x100] ;  /* 0xffff000002087984 */ /* 0x000e6c0000000a00 */
[----:B--2---:R-:W-:Y:S01]  /*04e0*/  DFMA R12, R12, UR6, R10 ;  /* 0x000000060c0c7c2b */ /* 0x004fe2000800000a */
[----:B------:R-:W-:Y:S01]  /*04f0*/  UMOV UR6, 0x33333333 ;  /* 0x3333333300067882 */ /* 0x000fe20000000000 */
[----:B------:R-:W2:Y:S01]  /*0500*/  LDS.64 R10, [R2+0x10] ;  /* 0x00001000020a7984 */ /* 0x000ea20000000a00 */
[----:B------:R-:W-:-:S05]  /*0510*/  UMOV UR7, 0x3fe33333 ;  /* 0x3fe3333300077882 */ /* 0x000fca0000000000 */
[----:B---3--:R-:W-:Y:S02]  /*0520*/  DFMA R14, R14, 0.5, R12 ;  /* 0x3fe000000e0e782b */ /* 0x008fe4000000000c */
[----:B------:R-:W3:Y:S06]  /*0530*/  LDS.64 R12, [R2+0x120] ;  /* 0x00012000020c7984 */ /* 0x000eec0000000a00 */
[----:B----4-:R-:W-:Y:S01]  /*0540*/  DFMA R4, R4, UR6, R14 ;  /* 0x0000000604047c2b */ /* 0x010fe2000800000e */
[----:B------:R-:W-:Y:S01]  /*0550*/  UMOV UR6, 0x66666666 ;  /* 0x6666666600067882 */ /* 0x000fe20000000000 */
[----:B------:R-:W-:-:S06]  /*0560*/  UMOV UR7, 0x3fe66666 ;  /* 0x3fe6666600077882 */ /* 0x000fcc0000000000 */
[----:B0-----:R-:W-:Y:S01]  /*0570*/  DFMA R4, R6, UR6, R4 ;  /* 0x0000000606047c2b */ /* 0x001fe20008000004 */
[----:B------:R-:W-:Y:S01]  /*0580*/  UMOV UR6, 0x9999999a ;  /* 0x9999999a00067882 */ /* 0x000fe20000000000 */
[----:B------:R-:W0:Y:S01]  /*0590*/  LDC.64 R6, c[0x0][0x388] ;  /* 0x0000e200ff067b82 */ /* 0x000e220000000a00 */
[----:B------:R-:W-:-:S05]  /*05a0*/  UMOV UR7, 0x3fe99999 ;  /* 0x3fe9999900077882 */ /* 0x000fca0000000000 */
[----:B-1----:R-:W-:Y:S01]  /*05b0*/  DFMA R4, R8, -UR6, R4 ;  /* 0x8000000608047c2b */ /* 0x002fe20008000004 */
[----:B------:R-:W-:Y:S01]  /*05c0*/  UMOV UR6, 0xcccccccd ;  /* 0xcccccccd00067882 */ /* 0x000fe20000000000 */
[----:B------:R-:W-:-:S06]  /*05d0*/  UMOV UR7, 0x3feccccc ;  /* 0x3feccccc00077882 */ /* 0x000fcc0000000000 */
[----:B--2---:R-:W-:Y:S01]  /*05e0*/  DFMA R4, R10, -UR6, R4 ;  /* 0x800000060a047c2b */ /* 0x004fe20008000004 */
[----:B------:R-:W-:Y:S01]  /*05f0*/  UMOV UR6, 0x9999999a ;  /* 0x9999999a00067882 */ /* 0x000fe20000000000 */
[----:B------:R-:W-:-:S06]  /*0600*/  UMOV UR7, 0x3fb99999 ;  /* 0x3fb9999900077882 */ /* 0x000fcc0000000000 */
[----:B---3--:R-:W-:Y:S01]  /*0610*/  DFMA R4, R12, UR6, R4 ;  /* 0x000000060c047c2b */ /* 0x008fe20008000004 */
[----:B0-----:R-:W-:-:S06]  /*0620*/  IMAD.WIDE R2, R3, 0x8, R6 ;  /* 0x0000000803027825 */ /* 0x001fcc00078e0206 */
[----:B------:R-:W-:Y:S01]  /*0630*/  STG.E.64 desc[UR4][R2.64], R4 ;  /* 0x0000000402007986 */ /* 0x000fe2000c101b04 */
[----:B------:R-:W-:Y:S05]  /*0640*/  EXIT ;  /* 0x000000000000794d */ /* 0x000fea0003800000 */
.L_x_6:
[----:B------:R-:W-:-:S00]  /*0650*/  BRA `(.L_x_6) ;  /* 0xfffffffc00fc7947 */ /* 0x000fc0000383ffff */
[----:B------:R-:W-:-:S00]  /*0660*/  NOP ;  /* 0x0000000000007918 */ /* 0x000fc00000000000 */
        /* <DEDUP_REMOVED lines=9> */
.L_x_8:


//--------------------- .text._Z18Convolution_kernelPdS_ --------------------------
	.section	.text._Z18Convolution_kernelPdS_,"ax",@progbits
	.align	128
        .global         _Z18Convolution_kernelPdS_
        .type           _Z18Convolution_kernelPdS_,@function
        .size           _Z18Convolution_kernelPdS_,(.L_x_9 - _Z18Convolution_kernelPdS_)
        .other          _Z18Convolution_kernelPdS_,@"STO_CUDA_ENTRY STV_DEFAULT"
_Z18Convolution_kernelPdS_:
.text._Z18Convolution_kernelPdS_:
[----:B------:R-:W-:Y:S01]  /*0000*/  LDC R1, c[0x0][0x37c] ;  /* 0x0000df00ff017b82 */ /* 0x000fe20000000800 */
[----:B------:R-:W0:Y:S01]  /*0010*/  S2R R0, SR_TID.X ;  /* 0x0000000000007919 */ /* 0x000e220000002100 */
[----:B------:R-:W0:Y:S01]  /*0020*/  LDCU UR4, c[0x0][0x360] ;  /* 0x00006c00ff0477ac */ /* 0x000e220008000800 */
[----:B------:R-:W0:Y:S01]  /*0030*/  S2R R3, SR_CTAID.X ;  /* 0x0000000000037919 */ /* 0x000e220000002500 */
[----:B------:R-:W1:Y:S01]  /*0040*/  LDCU UR5, c[0x0][0x364] ;  /* 0x00006c80ff0577ac */ /* 0x000e620008000800 */
[----:B------:R-:W1:Y:S01]  /*0050*/  S2R R2, SR_TID.Y ;  /* 0x0000000000027919 */ /* 0x000e620000002200 */
[----:B------:R-:W1:Y:S01]  /*0060*/  S2R R5, SR_CTAID.Y ;  /* 0x0000000000057919 */ /* 0x000e620000002600 */
[----:B0-----:R-:W-:-:S04]  /*0070*/  IMAD R0, R3, UR4, R0 ;  /* 0x0000000403007c24 */ /* 0x001fc8000f8e0200 */
[----:B------:R-:W-:Y:S02]  /*0080*/  VIADD R3, R0, 0x1 ;  /* 0x0000000100037836 */ /* 0x000fe40000000000 */
[----:B-1----:R-:W-:-:S03]  /*0090*/  IMAD R2, R5, UR5, R2 ;  /* 0x0000000505027c24 */ /* 0x002fc6000f8e0202 */
[----:B------:R-:W-:-:S04]  /*00a0*/  ISETP.GT.AND P0, PT, R3, 0x1386, PT ;  /* 0x000013860300780c */ /* 0x000fc80003f04270 */
[----:B------:R-:W-:-:S13]  /*00b0*/  ISETP.GT.U32.OR P0, PT, R2, 0x1385, P0 ;  /* 0x000013850200780c */ /* 0x000fda0000704470 */
[----:B------:R-:W-:Y:S05]  /*00c0*/  @P0 EXIT ;  /* 0x000000000000094d */ /* 0x000fea0003800000 */
[----:B------:R-:W0:Y:S01]  /*00d0*/  LDCU.64 UR6, c[0x0][0x380] ;  /* 0x00007000ff0677ac */ /* 0x000e220008000a00 */
[----:B------:R-:W1:Y:S01]  /*00e0*/  LDC.64 R12, c[0x0][0x380] ;  /* 0x0000e000ff0c7b82 */ /* 0x000e620000000a00 */
[----:B------:R-:W-:Y:S01]  /*00f0*/  IMAD R3, R2, 0x1388, RZ ;  /* 0x0000138802037824 */ /* 0x000fe200078e02ff */
[----:B------:R-:W2:Y:S04]  /*0100*/  LDCU.64 UR4, c[0x0][0x358] ;  /* 0x00006b00ff0477ac */ /* 0x000ea80008000a00 */
[----:B------:R-:W-:-:S04]  /*0110*/  IADD3 R2, P0, PT, R0, R3, RZ ;  /* 0x0000000300027210 */ /* 0x000fc80007f1e0ff */
[C---:B------:R-:W-:Y:S02]  /*0120*/  LEA.HI.X.SX32 R5, R0.reuse, RZ, 0x1, P0 ;  /* 0x000000ff00057211 */ /* 0x040fe400000f0eff */
[----:B------:R-:W-:Y:S02]  /*0130*/  IADD3 R0, PT, PT, R0, R3, RZ ;  /* 0x0000000300007210 */ /* 0x000fe40007ffe0ff */
[----:B0-----:R-:W-:-:S04]  /*0140*/  LEA R16, P0, R2, UR6, 0x3 ;  /* 0x0000000602107c11 */ /* 0x001fc8000f8018ff */
[----:B------:R-:W-:-:S05]  /*0150*/  LEA.HI.X R17, R2, UR7, R5, 0x3, P0 ;  /* 0x0000000702117c11 */ /* 0x000fca00080f1c05 */
[----:B--2---:R-:W2:Y:S01]  /*0160*/  LDG.E.64 R18, desc[UR4][R16.64+0x9c40] ;  /* 0x009c400410127981 */ /* 0x004ea2000c1e1b00 */
[----:B-1----:R-:W-:-:S03]  /*0170*/  IMAD.WIDE R12, R0, 0x8, R12 ;  /* 0x00000008000c7825 */ /* 0x002fc600078e020c */
[----:B------:R-:W3:Y:S04]  /*0180*/  LDG.E.64 R20, desc[UR4][R16.64+0x13880] ;  /* 0x0138800410147981 */ /* 0x000ee8000c1e1b00 */
[----:B------:R-:W4:Y:S04]  /*0190*/  LDG.E.64 R14, desc[UR4][R12.64] ;  /* 0x000000040c0e7981 */ /* 0x000f28000c1e1b00 */
[----:B------:R-:W5:Y:S04]  /*01a0*/  LDG.E.64 R22, desc[UR4][R12.64+0x8] ;  /* 0x000008040c167981 */ /* 0x000f68000c1e1b00 */
[----:B------:R-:W5:Y:S04]  /*01b0*/  LDG.E.64 R8, desc[UR4][R12.64+0x9c48] ;  /* 0x009c48040c087981 */ /* 0x000f68000c1e1b00 */
[----:B------:R-:W5:Y:S04]  /*01c0*/  LDG.E.64 R6, desc[UR4][R12.64+0x13888] ;  /* 0x013888040c067981 */ /* 0x000f68000c1e1b00 */
[----:B------:R-:W5:Y:S04]  /*01d0*/  LDG.E.64 R2, desc[UR4][R12.64+0x10] ;  /* 0x000010040c027981 */ /* 0x000f68000c1e1b00 */
[----:B------:R-:W5:Y:S04]  /*01e0*/  LDG.E.64 R4, desc[UR4][R12.64+0x9c50] ;  /* 0x009c50040c047981 */ /* 0x000f68000c1e1b00 */
[----:B------:R-:W5:Y:S01]  /*01f0*/  LDG.E.64 R10, desc[UR4][R12.64+0x13890] ;  /* 0x013890040c0a7981 */ /* 0x000f62000c1e1b00 */
[----:B------:R-:W-:Y:S01]  /*0200*/  UMOV UR6, 0x33333333 ;  /* 0x3333333300067882 */ /* 0x000fe20000000000 */
[----:B------:R-:W-:-:S02]  /*0210*/  UMOV UR7, 0x3fd33333 ;  /* 0x3fd3333300077882 */ /* 0x000fc40000000000 */
[----:B--2---:R-:W-:Y:S01]  /*0220*/  DMUL R18, R18, -UR6 ;  /* 0x8000000612127c28 */ /* 0x004fe20008000000 */
[----:B------:R-:W-:Y:S01]  /*0230*/  UMOV UR6, 0x9999999a ;  /* 0x9999999a00067882 */ /* 0x000fe20000000000 */
[----:B------:R-:W-:-:S06]  /*0240*/  UMOV UR7, 0x3fc99999 ;  /* 0x3fc9999900077882 */ /* 0x000fcc0000000000 */
[----:B----4-:R-:W-:Y:S01]  /*0250*/  DFMA R14, R14, UR6, R18 ;  /* 0x000000060e0e7c2b */ /* 0x010fe20008000012 */
[----:B------:R-:W-:-:S07]  /*0260*/  UMOV UR7, 0x3fd99999 ;  /* 0x3fd9999900077882 */ /* 0x000fce0000000000 */
[----:B---3--:R-:W-:Y:S01]  /*0270*/  DFMA R14, R20, UR6, R14 ;  /* 0x00000006140e7c2b */ /* 0x008fe2000800000e */
[----:B------:R-:W-:Y:S01]  /*0280*/  UMOV UR6, 0x33333333 ;  /* 0x3333333300067882 */ /* 0x000fe20000000000 */
[----:B------:R-:W-:-:S06]  /*0290*/  UMOV UR7, 0x3fe33333 ;  /* 0x3fe3333300077882 */ /* 0x000fcc0000000000 */
[----:B-----5:R-:W-:-:S08]  /*02a0*/  DFMA R14, R22, 0.5, R14 ;  /* 0x3fe00000160e782b */ /* 0x020fd0000000000e */
[----:B------:R-:W-:Y:S01]  /*02b0*/  DFMA R8, R8, UR6, R14 ;  /* 0x0000000608087c2b */ /* 0x000fe2000800000e */
[----:B------:R-:W-:Y:S01]  /*02c0*/  UMOV UR6, 0x66666666 ;  /* 0x6666666600067882 */ /* 0x000fe20000000000 */
[----:B------:R-:W-:-:S06]  /*02d0*/  UMOV UR7, 0x3fe66666 ;  /* 0x3fe6666600077882 */ /* 0x000fcc0000000000 */
[----:B------:R-:W-:Y:S02]  /*02e0*/  DFMA R6, R6, UR6, R8 ;  /* 0x0000000606067c2b */ /* 0x000fe40008000008 */
[----:B------:R-:W0:Y:S01]  /*02f0*/  LDC.64 R8, c[0x0][0x388] ;  /* 0x0000e200ff087b82 */ /* 0x000e220000000a00 */
[----:B------:R-:W-:Y:S01]  /*0300*/  UMOV UR6, 0x9999999a ;  /* 0x9999999a00067882 */ /* 0x000fe20000000000 */
[----:B------:R-:W-:-:S04]  /*0310*/  UMOV UR7, 0x3fe99999 ;  /* 0x3fe9999900077882 */ /* 0x000fc80000000000 */
[----:B------:R-:W-:Y:S01]  /*0320*/  DFMA R2, R2, -UR6, R6 ;  /* 0x8000000602027c2b */ /* 0x000fe20008000006 */
[----:B------:R-:W-:Y:S01]  /*0330*/  UMOV UR6, 0xcccccccd ;  /* 0xcccccccd00067882 */ /* 0x000fe20000000000 */
[----:B------:R-:W-:-:S06]  /*0340*/  UMOV UR7, 0x3feccccc ;  /* 0x3feccccc00077882 */ /* 0x000fcc0000000000 */
[----:B------:R-:W-:Y:S01]  /*0350*/  DFMA R2, R4, -UR6, R2 ;  /* 0x8000000604027c2b */ /* 0x000fe20008000002 */
[----:B------:R-:W-:Y:S01]  /*0360*/  UMOV UR6, 0x9999999a ;  /* 0x9999999a00067882 */ /* 0x000fe20000000000 */
[----:B------:R-:W-:Y:S01]  /*0370*/  VIADD R5, R0, 0x1 ;  /* 0x0000000100057836 */ /* 0x000fe20000000000 */
[----:B------:R-:W-:-:S05]  /*0380*/  UMOV UR7, 0x3fb99999 ;  /* 0x3fb9999900077882 */ /* 0x000fca0000000000 */
[----:B------:R-:W-:Y:S01]  /*0390*/  DFMA R2, R10, UR6, R2 ;  /* 0x000000060a027c2b */ /* 0x000fe20008000002 */
[----:B0-----:R-:W-:-:S06]  /*03a0*/  IMAD.WIDE R4, R5, 0x8, R8 ;  /* 0x0000000805047825 */ /* 0x001fcc00078e0208 */
[----:B------:R-:W-:Y:S01]  /*03b0*/  STG.E.64 desc[UR4][R4.64+0x9c40], R2 ;  /* 0x009c400204007986 */ /* 0x000fe2000c101b04 */
[----:B------:R-:W-:Y:S05]  /*03c0*/  EXIT ;  /* 0x000000000000794d */ /* 0x000fea0003800000 */
.L_x_7:
        /* <DEDUP_REMOVED lines=11> */
.L_x_9:


//--------------------- .nv.shared._Z18Convolution_SharedPdS_ --------------------------
	.section	.nv.shared._Z18Convolution_SharedPdS_,"aw",@nobits
	.sectionflags	@""
	.align	8
.nv.shared._Z18Convolution_SharedPdS_:
	.zero		10272


//--------------------- .nv.shared.reserved.0     --------------------------
	.section	.nv.shared.reserved.0,"aw",@nobits
	.weak		__nv_reservedSMEM_offset_0_alias
	.size		__nv_reservedSMEM_offset_0_alias, 0, 64
	.other		__nv_reservedSMEM_offset_0_alias,@"STO_CUDA_RESERVED_SHARED STV_DEFAULT"
__nv_reservedSMEM_offset_0_alias:
	.zero		0
	.zero		64


//--------------------- .nv.constant0._Z18Convolution_SharedPdS_ --------------------------
	.section	.nv.constant0._Z18Convolution_SharedPdS_,"a",@progbits
	.sectionflags	@""
	.align	4
.nv.constant0._Z18Convolution_SharedPdS_:
	.zero		912


//--------------------- .nv.constant0._Z18Convolution_kernelPdS_ --------------------------
	.section	.nv.constant0._Z18Convolution_kernelPdS_,"a",@progbits
	.sectionflags	@""
	.align	4
.nv.constant0._Z18Convolution_kernelPdS_:
	.zero		912


//--------------------- SYMBOLS --------------------------

	.type		.nv.reservedSmem.offset0,@object
	.size		.nv.reservedSmem.offset0,0x4
	.type		.nv.reservedSmem.cap,@object
	.size		.nv.reservedSmem.cap,0x4
